	.headerflags	@"EF_CUDA_TEXMODE_UNIFIED EF_CUDA_64BIT_ADDRESS EF_CUDA_ACCELERATORS EF_CUDA_SM90 EF_CUDA_VIRTUAL_SM(EF_CUDA_SM90)"
	.elftype	@"ET_EXEC"


//--------------------- .nv.info                  --------------------------
	.section	.nv.info,"",@"SHT_CUDA_INFO"
	.align	4


	//----- nvinfo : EIATTR_REGCOUNT
	.align		4
        /*0000*/ 	.byte	0x04, 0x2f
        /*0002*/ 	.short	(.L_3 - .L_2)
	.align		4
.L_2:
        /*0004*/ 	.word	index@(triton_poi_fused__native_batch_norm_legit_no_training_mul_softplus_tanh_3)
        /*0008*/ 	.word	0x00000012


	//----- nvinfo : EIATTR_MIN_STACK_SIZE
	.align		4
.L_3:
        /*000c*/ 	.byte	0x04, 0x12
        /*000e*/ 	.short	(.L_5 - .L_4)
	.align		4
.L_4:
        /*0010*/ 	.word	index@(triton_poi_fused__native_batch_norm_legit_no_training_mul_softplus_tanh_3)
        /*0014*/ 	.word	0x00000000


	//----- nvinfo : EIATTR_FRAME_SIZE
	.align		4
.L_5:
        /*0018*/ 	.byte	0x04, 0x11
        /*001a*/ 	.short	(.L_7 - .L_6)
	.align		4
.L_6:
        /*001c*/ 	.word	index@(triton_poi_fused__native_batch_norm_legit_no_training_mul_softplus_tanh_3)
        /*0020*/ 	.word	0x00000000


	//----- nvinfo : EIATTR_MIN_STACK_SIZE
	.align		4
.L_7:
        /*0024*/ 	.byte	0x04, 0x12
        /*0026*/ 	.short	(.L_9 - .L_8)
	.align		4
.L_8:
        /*0028*/ 	.word	index@(triton_poi_fused__native_batch_norm_legit_no_training_mul_softplus_tanh_3)
        /*002c*/ 	.word	0x00000000
.L_9:


//--------------------- .nv.info.triton_poi_fused__native_batch_norm_legit_no_training_mul_softplus_tanh_3 --------------------------
	.section	.nv.info.triton_poi_fused__native_batch_norm_legit_no_training_mul_softplus_tanh_3,"",@"SHT_CUDA_INFO"
	.sectionflags	@""
	.align	4


	//----- nvinfo : EIATTR_CUDA_API_VERSION
	.align		4
        /*0000*/ 	.byte	0x04, 0x37
        /*0002*/ 	.short	(.L_11 - .L_10)
.L_10:
        /*0004*/ 	.word	0x0000007c


	//----- nvinfo : EIATTR_KPARAM_INFO
	.align		4
.L_11:
        /*0008*/ 	.byte	0x04, 0x17
        /*000a*/ 	.short	(.L_13 - .L_12)
.L_12:
        /*000c*/ 	.word	0x00000000
        /*0010*/ 	.short	0x0006
        /*0012*/ 	.short	0x0030
        /*0014*/ 	.byte	0x00, 0xf0, 0x11, 0x00


	//----- nvinfo : EIATTR_KPARAM_INFO
	.align		4
.L_13:
        /*0018*/ 	.byte	0x04, 0x17
        /*001a*/ 	.short	(.L_15 - .L_14)
.L_14:
        /*001c*/ 	.word	0x00000000
        /*0020*/ 	.short	0x0005
        /*0022*/ 	.short	0x0028
        /*0024*/ 	.byte	0x00, 0xf4, 0x21, 0x00


	//----- nvinfo : EIATTR_KPARAM_INFO
	.align		4
.L_15:
        /*0028*/ 	.byte	0x04, 0x17
        /*002a*/ 	.short	(.L_17 - .L_16)
.L_16:
        /*002c*/ 	.word	0x00000000
        /*0030*/ 	.short	0x0004
        /*0032*/ 	.short	0x0020
        /*0034*/ 	.byte	0x00, 0xf4, 0x21, 0x00


	//----- nvinfo : EIATTR_KPARAM_INFO
	.align		4
.L_17:
        /*0038*/ 	.byte	0x04, 0x17
        /*003a*/ 	.short	(.L_19 - .L_18)
.L_18:
        /*003c*/ 	.word	0x00000000
        /*0040*/ 	.short	0x0003
        /*0042*/ 	.short	0x0018
        /*0044*/ 	.byte	0x00, 0xf4, 0x21, 0x00


	//----- nvinfo : EIATTR_KPARAM_INFO
	.align		4
.L_19:
        /*0048*/ 	.byte	0x04, 0x17
        /*004a*/ 	.short	(.L_21 - .L_20)
.L_20:
        /*004c*/ 	.word	0x00000000
        /*0050*/ 	.short	0x0002
        /*0052*/ 	.short	0x0010
        /*0054*/ 	.byte	0x00, 0xf4, 0x21, 0x00


	//----- nvinfo : EIATTR_KPARAM_INFO
	.align		4
.L_21:
        /*0058*/ 	.byte	0x04, 0x17
        /*005a*/ 	.short	(.L_23 - .L_22)
.L_22:
        /*005c*/ 	.word	0x00000000
        /*0060*/ 	.short	0x0001
        /*0062*/ 	.short	0x0008
        /*0064*/ 	.byte	0x00, 0xf4, 0x21, 0x00


	//----- nvinfo : EIATTR_KPARAM_INFO
	.align		4
.L_23:
        /*0068*/ 	.byte	0x04, 0x17
        /*006a*/ 	.short	(.L_25 - .L_24)
.L_24:
        /*006c*/ 	.word	0x00000000
        /*0070*/ 	.short	0x0000
        /*0072*/ 	.short	0x0000
        /*0074*/ 	.byte	0x00, 0xf4, 0x21, 0x00


	//----- nvinfo : EIATTR_SPARSE_MMA_MASK
	.align		4
.L_25:
        /*0078*/ 	.byte	0x03, 0x50
        /*007a*/ 	.short	0x0000


	//----- nvinfo : EIATTR_MAXREG_COUNT
	.align		4
        /*007c*/ 	.byte	0x03, 0x1b
        /*007e*/ 	.short	0x00ff


	//----- nvinfo : EIATTR_EXIT_INSTR_OFFSETS
	.align		4
        /*0080*/ 	.byte	0x04, 0x1c
        /*0082*/ 	.short	(.L_27 - .L_26)


	//   ....[0]....
.L_26:
        /*0084*/ 	.word	0x00000b20


	//----- nvinfo : EIATTR_REQNTID
	.align		4
.L_27:
        /*0088*/ 	.byte	0x04, 0x10
        /*008a*/ 	.short	(.L_29 - .L_28)
.L_28:
        /*008c*/ 	.word	0x00000100
        /*0090*/ 	.word	0x00000001
        /*0094*/ 	.word	0x00000001


	//----- nvinfo : EIATTR_CRS_STACK_SIZE
	.align		4
.L_29:
        /*0098*/ 	.byte	0x04, 0x1e
        /*009a*/ 	.short	(.L_31 - .L_30)
.L_30:
        /*009c*/ 	.word	0x00000000


	//----- nvinfo : EIATTR_CBANK_PARAM_SIZE
	.align		4
.L_31:
        /*00a0*/ 	.byte	0x03, 0x19
        /*00a2*/ 	.short	0x0034


	//----- nvinfo : EIATTR_PARAM_CBANK
	.align		4
        /*00a4*/ 	.byte	0x04, 0x0a
        /*00a6*/ 	.short	(.L_33 - .L_32)
	.align		4
.L_32:
        /*00a8*/ 	.word	index@(.nv.constant0.triton_poi_fused__native_batch_norm_legit_no_training_mul_softplus_tanh_3)
        /*00ac*/ 	.short	0x0210
        /*00ae*/ 	.short	0x0034


	//----- nvinfo : EIATTR_SW_WAR
	.align		4
.L_33:
        /*00b0*/ 	.byte	0x04, 0x36
        /*00b2*/ 	.short	(.L_35 - .L_34)
.L_34:
        /*00b4*/ 	.word	0x00000008
.L_35:


//--------------------- .nv.callgraph             --------------------------
	.section	.nv.callgraph,"",@"SHT_CUDA_CALLGRAPH"
	.align	4
	.sectionentsize	8
	.align		4
        /*0000*/ 	.word	0x00000000
	.align		4
        /*0004*/ 	.word	0xffffffff
	.align		4
        /*0008*/ 	.word	0x00000000
	.align		4
        /*000c*/ 	.word	0xfffffffe
	.align		4
        /*0010*/ 	.word	0x00000000
	.align		4
        /*0014*/ 	.word	0xfffffffd
	.align		4
        /*0018*/ 	.word	0x00000000
	.align		4
        /*001c*/ 	.word	0xfffffffc


//--------------------- .nv.constant4             --------------------------
	.section	.nv.constant4,"a",@progbits
	.align	8
	.align		8
.nv.constant4:
        /*0000*/ 	.dword	_$_str
	.align		8
        /*0008*/ 	.dword	_$_str_$_2


//--------------------- .text.triton_poi_fused__native_batch_norm_legit_no_training_mul_softplus_tanh_3 --------------------------
	.section	.text.triton_poi_fused__native_batch_norm_legit_no_training_mul_softplus_tanh_3,"ax",@progbits
	.align	128
        .global         triton_poi_fused__native_batch_norm_legit_no_training_mul_softplus_tanh_3
        .type           triton_poi_fused__native_batch_norm_legit_no_training_mul_softplus_tanh_3,@function
        .size           triton_poi_fused__native_batch_norm_legit_no_training_mul_softplus_tanh_3,(.L_x_11 - triton_poi_fused__native_batch_norm_legit_no_training_mul_softplus_tanh_3)
        .other          triton_poi_fused__native_batch_norm_legit_no_training_mul_softplus_tanh_3,@"STO_CUDA_ENTRY STV_DEFAULT"
triton_poi_fused__native_batch_norm_legit_no_training_mul_softplus_tanh_3:
.text.triton_poi_fused__native_batch_norm_legit_no_training_mul_softplus_tanh_3:
[----:B------:R-:W0:Y:S01]  /*0000*/  LDC R1, c[0x0][0x28] ;  /* 0x00000a00ff017b82 */ /* 0x000e220000000800 */
[----:B------:R-:W1:Y:S07]  /*0010*/  S2R R0, SR_TID.X ;  /* 0x0000000000007919 */ /* 0x000e6e0000002100 */
[----:B------:R-:W2:Y:S01]  /*0020*/  LDC.64 R4, c[0x0][0x228] ;  /* 0x00008a00ff047b82 */ /* 0x000ea20000000a00 */
[----:B------:R-:W-:Y:S01]  /*0030*/  ULDC.64 UR4, c[0x0][0x208] ;  /* 0x0000820000047ab9 */ /* 0x000fe20000000a00 */
[----:B------:R-:W3:Y:S06]  /*0040*/  S2R R7, SR_CTAID.X ;  /* 0x0000000000077919 */ /* 0x000eec0000002500 */
[----:B------:R-:W4:Y:S08]  /*0050*/  LDC.64 R8, c[0x0][0x220] ;  /* 0x00008800ff087b82 */ /* 0x000f300000000a00 */
[----:B------:R-:W5:Y:S08]  /*0060*/  LDC.64 R10, c[0x0][0x230] ;  /* 0x00008c00ff0a7b82 */ /* 0x000f700000000a00 */
[----:B------:R-:W5:Y:S01]  /*0070*/  LDC.64 R12, c[0x0][0x238] ;  /* 0x00008e00ff0c7b82 */ /* 0x000f620000000a00 */
[----:B-1----:R-:W-:-:S02]  /*0080*/  SHF.L.U32 R0, R0, 0x1, RZ ;  /* 0x0000000100007819 */ /* 0x002fc400000006ff */
[----:B---3--:R-:W-:Y:S02]  /*0090*/  SHF.R.S32.HI R3, RZ, 0x16, R7 ;  /* 0x00000016ff037819 */ /* 0x008fe40000011407 */
[----:B------:R-:W-:Y:S02]  /*00a0*/  LOP3.LUT R0, R0, 0x1fe, RZ, 0xc0, !PT ;  /* 0x000001fe00007812 */ /* 0x000fe400078ec0ff */
[----:B------:R-:W-:Y:S02]  /*00b0*/  SGXT R3, R3, 0x1 ;  /* 0x000000010303781a */ /* 0x000fe40000000200 */
[----:B------:R-:W-:Y:S02]  /*00c0*/  LEA R2, R7, R0, 0x9 ;  /* 0x0000000007027211 */ /* 0x000fe400078e48ff */
[----:B------:R-:W1:Y:S02]  /*00d0*/  LDC.64 R6, c[0x0][0x218] ;  /* 0x00008600ff067b82 */ /* 0x000e640000000a00 */
[----:B------:R-:W-:-:S04]  /*00e0*/  LEA.HI R3, R3, R2, RZ, 0x8 ;  /* 0x0000000203037211 */ /* 0x000fc800078f40ff */
[----:B------:R-:W-:-:S04]  /*00f0*/  LOP3.LUT R3, R3, 0xffffff00, RZ, 0xc0, !PT ;  /* 0xffffff0003037812 */ /* 0x000fc800078ec0ff */
[----:B------:R-:W-:-:S05]  /*0100*/  IADD3 R3, R2, -R3, RZ ;  /* 0x8000000302037210 */ /* 0x000fca0007ffe0ff */
[----:B--2---:R-:W-:-:S06]  /*0110*/  IMAD.WIDE R4, R3, 0x4, R4 ;  /* 0x0000000403047825 */ /* 0x004fcc00078e0204 */
[----:B------:R-:W2:Y:S01]  /*0120*/  LDG.E.EL.64 R4, desc[UR4][R4.64] ;  /* 0x0000000404047981 */ /* 0x000ea2000c2e1b00 */
[----:B----4-:R-:W-:-:S04]  /*0130*/  IMAD.WIDE R8, R3, 0x4, R8 ;  /* 0x0000000403087825 */ /* 0x010fc800078e0208 */
[----:B-1----:R-:W-:Y:S02]  /*0140*/  IMAD.WIDE R6, R2, 0x4, R6 ;  /* 0x0000000402067825 */ /* 0x002fe400078e0206 */
[----:B------:R-:W3:Y:S02]  /*0150*/  LDG.E.EL.64 R8, desc[UR4][R8.64] ;  /* 0x0000000408087981 */ /* 0x000ee4000c2e1b00 */
[C---:B-----5:R-:W-:Y:S02]  /*0160*/  IMAD.WIDE R10, R3.reuse, 0x4, R10 ;  /* 0x00000004030a7825 */ /* 0x060fe400078e020a */
[----:B------:R-:W3:Y:S02]  /*0170*/  LDG.E.64 R6, desc[UR4][R6.64] ;  /* 0x0000000406067981 */ /* 0x000ee4000c1e1b00 */
[----:B0-----:R-:W-:Y:S02]  /*0180*/  IMAD.WIDE R12, R3, 0x4, R12 ;  /* 0x00000004030c7825 */ /* 0x001fe400078e020c */
[----:B------:R-:W4:Y:S04]  /*0190*/  LDG.E.EL.64 R10, desc[UR4][R10.64] ;  /* 0x000000040a0a7981 */ /* 0x000f28000c2e1b00 */
[----:B------:R-:W4:Y:S01]  /*01a0*/  LDG.E.EL.64 R12, desc[UR4][R12.64] ;  /* 0x000000040c0c7981 */ /* 0x000f22000c2e1b00 */
[----:B------:R-:W-:Y:S01]  /*01b0*/  HFMA2.MMA R0, -RZ, RZ, 1.625, 0 ;  /* 0x3e800000ff007435 */ /* 0x000fe200000001ff */
[----:B------:R-:W-:Y:S01]  /*01c0*/  BSSY B0, `(.L_x_0) ;  /* 0x0000057000007945 */ /* 0x000fe20003800000 */
[----:B--2---:R-:W-:Y:S01]  /*01d0*/  FADD R4, R4, 9.9999997473787516356e-06 ;  /* 0x3727c5ac04047421 */ /* 0x004fe20000000000 */
[----:B------:R-:W-:-:S03]  /*01e0*/  FADD R5, R5, 9.9999997473787516356e-06 ;  /* 0x3727c5ac05057421 */ /* 0x000fc60000000000 */
[----:B------:R-:W0:Y:S08]  /*01f0*/  MUFU.SQRT R3, R4 ;  /* 0x0000000400037308 */ /* 0x000e300000002000 */
[----:B------:R-:W1:Y:S01]  /*0200*/  MUFU.SQRT R14, R5 ;  /* 0x00000005000e7308 */ /* 0x000e620000002000 */
[C---:B0-----:R-:W-:Y:S02]  /*0210*/  FSETP.GT.AND P0, PT, R3.reuse, 8.50705917302346158658e+37, PT ;  /* 0x7e8000000300780b */ /* 0x041fe40003f04000 */
[----:B------:R-:W-:-:S02]  /*0220*/  FSETP.GEU.AND P2, PT, R3, 1.175494350822287508e-38, PT ;  /* 0x008000000300780b */ /* 0x000fc40003f4e000 */
[C---:B-1----:R-:W-:Y:S02]  /*0230*/  FSETP.GT.AND P1, PT, R14.reuse, 8.50705917302346158658e+37, PT ;  /* 0x7e8000000e00780b */ /* 0x042fe40003f24000 */
[----:B------:R-:W-:-:S07]  /*0240*/  FSETP.GEU.AND P3, PT, R14, 1.175494350822287508e-38, PT ;  /* 0x008000000e00780b */ /* 0x000fce0003f6e000 */
[----:B------:R-:W-:-:S04]  /*0250*/  @P0 FMUL R3, R3, 0.25 ;  /* 0x3e80000003030820 */ /* 0x000fc80000400000 */
[----:B------:R-:W-:Y:S01]  /*0260*/  @!P2 FMUL R3, R3, 16777216 ;  /* 0x4b8000000303a820 */ /* 0x000fe20000400000 */
[----:B------:R-:W-:-:S04]  /*0270*/  @P1 FMUL R14, R14, 0.25 ;  /* 0x3e8000000e0e1820 */ /* 0x000fc80000400000 */
[----:B------:R-:W-:Y:S01]  /*0280*/  @!P3 FMUL R14, R14, 16777216 ;  /* 0x4b8000000e0eb820 */ /* 0x000fe20000400000 */
[----:B------:R-:W0:Y:S01]  /*0290*/  MUFU.RCP R3, R3 ;  /* 0x0000000300037308 */ /* 0x000e220000001000 */
[----:B------:R-:W-:-:S07]  /*02a0*/  FSEL R4, R0, 1, P0 ;  /* 0x3f80000000047808 */ /* 0x000fce0000000000 */
[----:B------:R-:W1:Y:S01]  /*02b0*/  MUFU.RCP R14, R14 ;  /* 0x0000000e000e7308 */ /* 0x000e620000001000 */
[----:B------:R-:W-:Y:S01]  /*02c0*/  FSEL R15, R0, 1, P1 ;  /* 0x3f800000000f7808 */ /* 0x000fe20000800000 */
[----:B------:R-:W-:Y:S01]  /*02d0*/  @!P2 FMUL R4, R4, 16777216 ;  /* 0x4b8000000404a820 */ /* 0x000fe20000400000 */
[----:B---3--:R-:W-:-:S03]  /*02e0*/  FADD R6, R6, -R8 ;  /* 0x8000000806067221 */ /* 0x008fc60000000000 */
[----:B------:R-:W-:Y:S01]  /*02f0*/  @!P3 FMUL R15, R15, 16777216 ;  /* 0x4b8000000f0fb820 */ /* 0x000fe20000400000 */
[----:B0-----:R-:W-:Y:S01]  /*0300*/  FMUL R5, R3, R4 ;  /* 0x0000000403057220 */ /* 0x001fe20000400000 */
[----:B------:R-:W-:-:S03]  /*0310*/  FADD R7, R7, -R9 ;  /* 0x8000000907077221 */ /* 0x000fc60000000000 */
[----:B------:R-:W-:Y:S01]  /*0320*/  FMUL R5, R6, R5 ;  /* 0x0000000506057220 */ /* 0x000fe20000400000 */
[----:B-1----:R-:W-:-:S03]  /*0330*/  FMUL R4, R14, R15 ;  /* 0x0000000f0e047220 */ /* 0x002fc60000400000 */
[----:B----4-:R-:W-:Y:S01]  /*0340*/  FFMA R10, R10, R5, R12 ;  /* 0x000000050a0a7223 */ /* 0x010fe2000000000c */
[----:B------:R-:W-:-:S03]  /*0350*/  FMUL R4, R7, R4 ;  /* 0x0000000407047220 */ /* 0x000fc60000400000 */
[----:B------:R-:W-:Y:S01]  /*0360*/  FMUL R5, R10, 1.4426950216293334961 ;  /* 0x3fb8aa3b0a057820 */ /* 0x000fe20000400000 */
[----:B------:R-:W-:-:S04]  /*0370*/  FFMA R11, R11, R4, R13 ;  /* 0x000000040b0b7223 */ /* 0x000fc8000000000d */
[----:B------:R-:W-:Y:S01]  /*0380*/  FMUL R7, R11, 1.4426950216293334961 ;  /* 0x3fb8aa3b0b077820 */ /* 0x000fe20000400000 */
[----:B------:R-:W-:-:S04]  /*0390*/  FSETP.GEU.AND P0, PT, R5, -126, PT ;  /* 0xc2fc00000500780b */ /* 0x000fc80003f0e000 */
[----:B------:R-:W-:-:S09]  /*03a0*/  FSETP.GEU.AND P1, PT, R7, -126, PT ;  /* 0xc2fc00000700780b */ /* 0x000fd20003f2e000 */
[----:B------:R-:W-:-:S04]  /*03b0*/  @!P0 FMUL R5, R5, 0.5 ;  /* 0x3f00000005058820 */ /* 0x000fc80000400000 */
[----:B------:R-:W-:Y:S01]  /*03c0*/  @!P1 FMUL R7, R7, 0.5 ;  /* 0x3f00000007079820 */ /* 0x000fe20000400000 */
[----:B------:R-:W0:Y:S08]  /*03d0*/  MUFU.EX2 R3, R5 ;  /* 0x0000000500037308 */ /* 0x000e300000000800 */
[----:B------:R-:W1:Y:S01]  /*03e0*/  MUFU.EX2 R4, R7 ;  /* 0x0000000700047308 */ /* 0x000e620000000800 */
[----:B0-----:R-:W-:-:S04]  /*03f0*/  @!P0 FMUL R3, R3, R3 ;  /* 0x0000000303038220 */ /* 0x001fc80000400000 */
[----:B------:R-:W-:Y:S01]  /*0400*/  FADD.FTZ.RZ R6, R3, 1 ;  /* 0x3f80000003067421 */ /* 0x000fe2000001c000 */
[----:B-1----:R-:W-:-:S04]  /*0410*/  @!P1 FMUL R4, R4, R4 ;  /* 0x0000000404049220 */ /* 0x002fc80000400000 */
[----:B------:R-:W-:Y:S01]  /*0420*/  IADD3 R6, R6, -0x3f400000, RZ ;  /* 0xc0c0000006067810 */ /* 0x000fe20007ffe0ff */
[----:B------:R-:W-:-:S03]  /*0430*/  FADD.FTZ.RZ R8, R4, 1 ;  /* 0x3f80000004087421 */ /* 0x000fc6000001c000 */
[----:B------:R-:W-:Y:S02]  /*0440*/  LOP3.LUT R6, R6, 0xff800000, RZ, 0xc0, !PT ;  /* 0xff80000006067812 */ /* 0x000fe400078ec0ff */
[----:B------:R-:W-:Y:S02]  /*0450*/  IADD3 R8, R8, -0x3f400000, RZ ;  /* 0xc0c0000008087810 */ /* 0x000fe40007ffe0ff */
[----:B------:R-:W-:Y:S02]  /*0460*/  IADD3 R9, -R6, 0x40800000, RZ ;  /* 0x4080000006097810 */ /* 0x000fe40007ffe1ff */
[----:B------:R-:W-:-:S04]  /*0470*/  LOP3.LUT R5, R8, 0xff800000, RZ, 0xc0, !PT ;  /* 0xff80000008057812 */ /* 0x000fc800078ec0ff */
[----:B------:R-:W-:Y:S01]  /*0480*/  IADD3 R13, -R5, 0x40800000, RZ ;  /* 0x40800000050d7810 */ /* 0x000fe20007ffe1ff */
[-C--:B------:R-:W-:Y:S01]  /*0490*/  FFMA.FTZ R7, R9, R0.reuse, -1 ;  /* 0xbf80000009077423 */ /* 0x080fe20000010000 */
[----:B------:R-:W-:Y:S02]  /*04a0*/  IADD3 R8, R3, -R6, RZ ;  /* 0x8000000603087210 */ /* 0x000fe40007ffe0ff */
[----:B------:R-:W-:Y:S01]  /*04b0*/  IADD3 R9, R4, -R5, RZ ;  /* 0x8000000504097210 */ /* 0x000fe20007ffe0ff */
[----:B------:R-:W-:Y:S01]  /*04c0*/  FFMA.FTZ R0, R13, R0, -1 ;  /* 0xbf8000000d007423 */ /* 0x000fe20000010000 */
[----:B------:R-:W-:Y:S01]  /*04d0*/  MOV R12, 0x3d39bf78 ;  /* 0x3d39bf78000c7802 */ /* 0x000fe20000000f00 */
[----:B------:R-:W-:Y:S02]  /*04e0*/  FADD R7, R8, R7 ;  /* 0x0000000708077221 */ /* 0x000fe40000000000 */
[----:B------:R-:W-:Y:S02]  /*04f0*/  FADD R0, R9, R0 ;  /* 0x0000000009007221 */ /* 0x000fe40000000000 */
[----:B------:R-:W-:-:S02]  /*0500*/  FFMA.FTZ R8, R7, -R12, 0.10546888411045074463 ;  /* 0x3dd8001207087423 */ /* 0x000fc4000001080c */
[C---:B------:R-:W-:Y:S02]  /*0510*/  FFMA.FTZ R9, R0.reuse, -R12, 0.10546888411045074463 ;  /* 0x3dd8001200097423 */ /* 0x040fe4000001080c */
[C---:B------:R-:W-:Y:S02]  /*0520*/  FFMA.FTZ R8, R7.reuse, R8, -0.13229703903198242188 ;  /* 0xbe0778e007087423 */ /* 0x040fe40000010008 */
[C---:B------:R-:W-:Y:S02]  /*0530*/  FFMA.FTZ R9, R0.reuse, R9, -0.13229703903198242188 ;  /* 0xbe0778e000097423 */ /* 0x040fe40000010009 */
[C---:B------:R-:W-:Y:S02]  /*0540*/  FFMA.FTZ R8, R7.reuse, R8, 0.14491446316242218018 ;  /* 0x3e14647507087423 */ /* 0x040fe40000010008 */
[----:B------:R-:W-:Y:S02]  /*0550*/  FFMA.FTZ R9, R0, R9, 0.14491446316242218018 ;  /* 0x3e14647500097423 */ /* 0x000fe40000010009 */
[----:B------:R-:W-:-:S02]  /*0560*/  FFMA.FTZ R8, R7, R8, -0.16641564667224884033 ;  /* 0xbe2a68dd07087423 */ /* 0x000fc40000010008 */
[C---:B------:R-:W-:Y:S02]  /*0570*/  FFMA.FTZ R9, R0.reuse, R9, -0.16641564667224884033 ;  /* 0xbe2a68dd00097423 */ /* 0x040fe40000010009 */
[C---:B------:R-:W-:Y:S02]  /*0580*/  FFMA.FTZ R8, R7.reuse, R8, 0.19988867640495300293 ;  /* 0x3e4caf9e07087423 */ /* 0x040fe40000010008 */
[C---:B------:R-:W-:Y:S02]  /*0590*/  FFMA.FTZ R9, R0.reuse, R9, 0.19988867640495300293 ;  /* 0x3e4caf9e00097423 */ /* 0x040fe40000010009 */
[----:B------:R-:W-:Y:S02]  /*05a0*/  FFMA.FTZ R8, R7, R8, -0.25000196695327758789 ;  /* 0xbe80004207087423 */ /* 0x000fe40000010008 */
[----:B------:R-:W-:Y:S01]  /*05b0*/  FFMA.FTZ R9, R0, R9, -0.25000196695327758789 ;  /* 0xbe80004200097423 */ /* 0x000fe20000010009 */
[----:B------:R-:W-:Y:S01]  /*05c0*/  ISETP.GE.U32.AND P2, PT, R3, 0x7f800000, PT ;  /* 0x7f8000000300780c */ /* 0x000fe20003f46070 */
[----:B------:R-:W-:-:S02]  /*05d0*/  FFMA.FTZ R8, R7, R8, 0.33333510160446166992 ;  /* 0x3eaaaae607087423 */ /* 0x000fc40000010008 */
[C---:B------:R-:W-:Y:S02]  /*05e0*/  FFMA.FTZ R9, R0.reuse, R9, 0.33333510160446166992 ;  /* 0x3eaaaae600097423 */ /* 0x040fe40000010009 */
[C---:B------:R-:W-:Y:S02]  /*05f0*/  FFMA.FTZ R8, R7.reuse, R8, -0.5 ;  /* 0xbf00000007087423 */ /* 0x040fe40000010008 */
[C---:B------:R-:W-:Y:S01]  /*0600*/  FFMA.FTZ R9, R0.reuse, R9, -0.5 ;  /* 0xbf00000000097423 */ /* 0x040fe20000010009 */
[----:B------:R-:W-:Y:S01]  /*0610*/  I2FP.F32.S32 R5, R5 ;  /* 0x0000000500057245 */ /* 0x000fe20000201400 */
[C---:B------:R-:W-:Y:S01]  /*0620*/  FMUL R8, R7.reuse, R8 ;  /* 0x0000000807087220 */ /* 0x040fe20000400000 */
[----:B------:R-:W-:Y:S01]  /*0630*/  I2FP.F32.S32 R6, R6 ;  /* 0x0000000600067245 */ /* 0x000fe20000201400 */
[C---:B------:R-:W-:Y:S02]  /*0640*/  FMUL R9, R0.reuse, R9 ;  /* 0x0000000900097220 */ /* 0x040fe40000400000 */
[----:B------:R-:W-:Y:S01]  /*0650*/  FFMA.FTZ R7, R7, R8, R7 ;  /* 0x0000000807077223 */ /* 0x000fe20000010007 */
[----:B------:R-:W-:Y:S01]  /*0660*/  FMUL R5, R5, 1.1920928955078125e-07 ;  /* 0x3400000005057820 */ /* 0x000fe20000400000 */
[----:B------:R-:W-:Y:S01]  /*0670*/  FFMA.FTZ R0, R0, R9, R0 ;  /* 0x0000000900007223 */ /* 0x000fe20000010000 */
[----:B------:R-:W-:Y:S01]  /*0680*/  FMUL R6, R6, 1.1920928955078125e-07 ;  /* 0x3400000006067820 */ /* 0x000fe20000400000 */
[----:B------:R-:W-:-:S02]  /*0690*/  FSETP.GT.AND P0, PT, R10, 20, PT ;  /* 0x41a000000a00780b */ /* 0x000fc40003f04000 */
[----:B------:R-:W-:Y:S01]  /*06a0*/  ISETP.GE.U32.AND P1, PT, R4, 0x7f800000, PT ;  /* 0x7f8000000400780c */ /* 0x000fe20003f26070 */
[----:B------:R-:W-:Y:S01]  /*06b0*/  FFMA.FTZ R0, R5, 0.69314718246459960938, R0 ;  /* 0x3f31721805007823 */ /* 0x000fe20000010000 */
[----:B------:R-:W-:Y:S01]  /*06c0*/  FFMA.FTZ R7, R6, 0.69314718246459960938, R7 ;  /* 0x3f31721806077823 */ /* 0x000fe20000010007 */
[----:B------:R-:W-:Y:S10]  /*06d0*/  @!P2 BRA `(.L_x_1) ;  /* 0x000000000014a947 */ /* 0x000ff40003800000 */
[C---:B------:R-:W-:Y:S02]  /*06e0*/  ISETP.GE.AND P2, PT, R3.reuse, -0x407fffff, PT ;  /* 0xbf8000010300780c */ /* 0x040fe40003f46270 */
[----:B------:R-:W-:-:S11]  /*06f0*/  FSETP.NEU.AND P3, PT, R3, RZ, PT ;  /* 0x000000ff0300720b */ /* 0x000fd60003f6d000 */
[----:B------:R-:W-:-:S05]  /*0700*/  @P2 MOV R6, 0x7f800000 ;  /* 0x7f80000000062802 */ /* 0x000fca0000000f00 */
[----:B------:R-:W-:-:S05]  /*0710*/  @P2 FFMA.FTZ R7, R3, R6, +INF ;  /* 0x7f80000003072423 */ /* 0x000fca0000010006 */
[----:B------:R-:W-:-:S07]  /*0720*/  FSEL R7, R7, -RZ, P3 ;  /* 0x800000ff07077208 */ /* 0x000fce0001800000 */
.L_x_1:
[----:B------:R-:W-:Y:S05]  /*0730*/  BSYNC B0 ;  /* 0x0000000000007941 */ /* 0x000fea0003800000 */
.L_x_0:
[----:B------:R-:W-:Y:S04]  /*0740*/  BSSY B0, `(.L_x_2) ;  /* 0x0000007000007945 */ /* 0x000fe80003800000 */
[----:B------:R-:W-:Y:S05]  /*0750*/  @!P1 BRA `(.L_x_3) ;  /* 0x0000000000149947 */ /* 0x000fea0003800000 */
[C---:B------:R-:W-:Y:S02]  /*0760*/  ISETP.GE.AND P1, PT, R4.reuse, -0x407fffff, PT ;  /* 0xbf8000010400780c */ /* 0x040fe40003f26270 */
[----:B------:R-:W-:-:S11]  /*0770*/  FSETP.NEU.AND P2, PT, R4, RZ, PT ;  /* 0x000000ff0400720b */ /* 0x000fd60003f4d000 */
[----:B------:R-:W-:-:S05]  /*0780*/  @P1 MOV R3, 0x7f800000 ;  /* 0x7f80000000031802 */ /* 0x000fca0000000f00 */
[----:B------:R-:W-:-:S05]  /*0790*/  @P1 FFMA.FTZ R0, R4, R3, +INF ;  /* 0x7f80000004001423 */ /* 0x000fca0000010003 */
[----:B------:R-:W-:-:S07]  /*07a0*/  FSEL R0, R0, -RZ, P2 ;  /* 0x800000ff00007208 */ /* 0x000fce0001000000 */
.L_x_3:
[----:B------:R-:W-:Y:S05]  /*07b0*/  BSYNC B0 ;  /* 0x0000000000007941 */ /* 0x000fea0003800000 */
.L_x_2:
[----:B------:R-:W-:Y:S01]  /*07c0*/  FSEL R7, R10, R7, P0 ;  /* 0x000000070a077208 */ /* 0x000fe20000000000 */
[----:B------:R-:W-:Y:S01]  /*07d0*/  BSSY B0, `(.L_x_4) ;  /* 0x0000017000007945 */ /* 0x000fe20003800000 */
[----:B------:R-:W-:-:S03]  /*07e0*/  FSETP.GT.AND P0, PT, R11, 20, PT ;  /* 0x41a000000b00780b */ /* 0x000fc60003f04000 */
[----:B------:R-:W-:Y:S01]  /*07f0*/  FADD.FTZ R6, |R7|, -RZ ;  /* 0x800000ff07067221 */ /* 0x000fe20000010200 */
[----:B------:R-:W-:-:S04]  /*0800*/  FSEL R3, R11, R0, P0 ;  /* 0x000000000b037208 */ /* 0x000fc80000000000 */
[----:B------:R-:W-:-:S13]  /*0810*/  FSETP.GE.AND P1, PT, R6, 0.60000002384185791016, PT ;  /* 0x3f19999a0600780b */ /* 0x000fda0003f26000 */
[----:B------:R-:W-:Y:S05]  /*0820*/  @!P1 BRA `(.L_x_5) ;  /* 0x0000000000289947 */ /* 0x000fea0003800000 */
[C---:B------:R-:W-:Y:S01]  /*0830*/  FMUL R0, R6.reuse, 2.8853900432586669922 ;  /* 0x4038aa3b06007820 */ /* 0x040fe20000400000 */
[----:B------:R-:W-:Y:S01]  /*0840*/  HFMA2.MMA R5, -RZ, RZ, 1.875, 0 ;  /* 0x3f800000ff057435 */ /* 0x000fe200000001ff */
[----:B------:R-:W-:-:S04]  /*0850*/  FSETP.GE.AND P0, PT, R6, 9.010913848876953125, PT ;  /* 0x41102cb40600780b */ /* 0x000fc80003f06000 */
[----:B------:R-:W0:Y:S02]  /*0860*/  MUFU.EX2 R0, R0 ;  /* 0x0000000000007308 */ /* 0x000e240000000800 */
[----:B0-----:R-:W-:-:S06]  /*0870*/  FADD R4, R0, 1 ;  /* 0x3f80000000047421 */ /* 0x001fcc0000000000 */
[----:B------:R-:W0:Y:S02]  /*0880*/  MUFU.RCP R4, R4 ;  /* 0x0000000400047308 */ /* 0x000e240000001000 */
[----:B0-----:R-:W-:-:S05]  /*0890*/  FFMA.FTZ R5, R4, -2, R5 ;  /* 0xc000000004057823 */ /* 0x001fca0000010005 */
[----:B------:R-:W-:-:S04]  /*08a0*/  FSEL R5, R5, 1, !P0 ;  /* 0x3f80000005057808 */ /* 0x000fc80004000000 */
[----:B------:R-:W-:Y:S01]  /*08b0*/  LOP3.LUT R5, R5, 0x80000000, R7, 0xf8, !PT ;  /* 0x8000000005057812 */ /* 0x000fe200078ef807 */
[----:B------:R-:W-:Y:S06]  /*08c0*/  BRA `(.L_x_6) ;  /* 0x00000000001c7947 */ /* 0x000fec0003800000 */
.L_x_5:
[----:B------:R-:W-:Y:S01]  /*08d0*/  MOV R0, 0x3c80f082 ;  /* 0x3c80f08200007802 */ /* 0x000fe20000000f00 */
[----:B------:R-:W-:-:S04]  /*08e0*/  FMUL R5, R7, R7 ;  /* 0x0000000707057220 */ /* 0x000fc80000400000 */
[----:B------:R-:W-:-:S04]  /*08f0*/  FFMA.FTZ R0, R5, R0, -0.052303962409496307373 ;  /* 0xbd563cae05007423 */ /* 0x000fc80000010000 */
[----:B------:R-:W-:-:S04]  /*0900*/  FFMA.FTZ R0, R5, R0, 0.1331529766321182251 ;  /* 0x3e08594105007423 */ /* 0x000fc80000010000 */
[----:B------:R-:W-:-:S04]  /*0910*/  FFMA.FTZ R0, R5, R0, -0.33332768082618713379 ;  /* 0xbeaaa9ed05007423 */ /* 0x000fc80000010000 */
[----:B------:R-:W-:-:S04]  /*0920*/  FFMA.FTZ R0, R5, R0, RZ ;  /* 0x0000000005007223 */ /* 0x000fc800000100ff */
[----:B------:R-:W-:-:S07]  /*0930*/  FFMA.FTZ R5, R7, R0, R7 ;  /* 0x0000000007057223 */ /* 0x000fce0000010007 */
.L_x_6:
[----:B------:R-:W-:Y:S05]  /*0940*/  BSYNC B0 ;  /* 0x0000000000007941 */ /* 0x000fea0003800000 */
.L_x_4:
[----:B------:R-:W-:Y:S01]  /*0950*/  FADD.FTZ R8, |R3|, -RZ ;  /* 0x800000ff03087221 */ /* 0x000fe20000010200 */
[----:B------:R-:W-:Y:S01]  /*0960*/  BSSY B0, `(.L_x_7) ;  /* 0x0000015000007945 */ /* 0x000fe20003800000 */
[----:B------:R-:W-:-:S03]  /*0970*/  SHF.R.S32.HI R9, RZ, 0x1f, R2 ;  /* 0x0000001fff097819 */ /* 0x000fc60000011402 */
        /* <DEDUP_REMOVED lines=12> */
.L_x_8:
[----:B------:R-:W-:Y:S01]  /*0a40*/  MOV R0, 0x3c80f082 ;  /* 0x3c80f08200007802 */ /* 0x000fe20000000f00 */
[----:B------:R-:W-:-:S04]  /*0a50*/  FMUL R7, R3, R3 ;  /* 0x0000000303077220 */ /* 0x000fc80000400000 */
[----:B------:R-:W-:-:S04]  /*0a60*/  FFMA.FTZ R0, R7, R0, -0.052303962409496307373 ;  /* 0xbd563cae07007423 */ /* 0x000fc80000010000 */
[----:B------:R-:W-:-:S04]  /*0a70*/  FFMA.FTZ R0, R7, R0, 0.1331529766321182251 ;  /* 0x3e08594107007423 */ /* 0x000fc80000010000 */
[----:B------:R-:W-:-:S04]  /*0a80*/  FFMA.FTZ R0, R7, R0, -0.33332768082618713379 ;  /* 0xbeaaa9ed07007423 */ /* 0x000fc80000010000 */
[----:B------:R-:W-:-:S04]  /*0a90*/  FFMA.FTZ R0, R7, R0, RZ ;  /* 0x0000000007007223 */ /* 0x000fc800000100ff */
[----:B------:R-:W-:-:S07]  /*0aa0*/  FFMA.FTZ R0, R3, R0, R3 ;  /* 0x0000000003007223 */ /* 0x000fce0000010003 */
.L_x_9:
[----:B------:R-:W-:Y:S05]  /*0ab0*/  BSYNC B0 ;  /* 0x0000000000007941 */ /* 0x000fea0003800000 */
.L_x_7:
[----:B------:R-:W-:Y:S01]  /*0ac0*/  ULDC.64 UR6, c[0x0][0x210] ;  /* 0x0000840000067ab9 */ /* 0x000fe20000000a00 */
[----:B------:R-:W-:Y:S01]  /*0ad0*/  FMUL R10, R10, R5 ;  /* 0x000000050a0a7220 */ /* 0x000fe20000400000 */
[----:B------:R-:W-:Y:S01]  /*0ae0*/  LEA R4, P0, R2, UR6, 0x2 ;  /* 0x0000000602047c11 */ /* 0x000fe2000f8010ff */
[----:B------:R-:W-:-:S03]  /*0af0*/  FMUL R11, R11, R0 ;  /* 0x000000000b0b7220 */ /* 0x000fc60000400000 */
[----:B------:R-:W-:-:S05]  /*0b00*/  LEA.HI.X R5, R2, UR7, R9, 0x2, P0 ;  /* 0x0000000702057c11 */ /* 0x000fca00080f1409 */
[----:B------:R-:W-:Y:S01]  /*0b10*/  STG.E.64 desc[UR4][R4.64], R10 ;  /* 0x0000000a04007986 */ /* 0x000fe2000c101b04 */
[----:B------:R-:W-:Y:S05]  /*0b20*/  EXIT ;  /* 0x000000000000794d */ /* 0x000fea0003800000 */
.L_x_10:
[----:B------:R-:W-:-:S00]  /*0b30*/  BRA `(.L_x_10) ;  /* 0xfffffffc00fc7947 */ /* 0x000fc0000383ffff */
[----:B------:R-:W-:-:S00]  /*0b40*/  NOP ;  /* 0x0000000000007918 */ /* 0x000fc00000000000 */
        /* <DEDUP_REMOVED lines=11> */
.L_x_11:


//--------------------- .nv.global.init           --------------------------
	.section	.nv.global.init,"aw",@progbits
.nv.global.init:
	.type		_$_str,@object
	.size		_$_str,(_$_str_$_2 - _$_str)
_$_str:
        /*0000*/ 	.byte	0x5f, 0x5f, 0x43, 0x55, 0x44, 0x41, 0x5f, 0x46, 0x54, 0x5a, 0x00
	.type		_$_str_$_2,@object
	.size		_$_str_$_2,(.L_1 - _$_str_$_2)
_$_str_$_2:
        /*000b*/ 	.byte	0x5f, 0x5f, 0x43, 0x55, 0x44, 0x41, 0x5f, 0x50, 0x52, 0x45, 0x43, 0x5f, 0x53, 0x51, 0x52, 0x54
        /*001b*/ 	.byte	0x00
.L_1:


//--------------------- .nv.constant0.triton_poi_fused__native_batch_norm_legit_no_training_mul_softplus_tanh_3 --------------------------
	.section	.nv.constant0.triton_poi_fused__native_batch_norm_legit_no_training_mul_softplus_tanh_3,"a",@progbits
	.sectionflags	@""
	.align	4
.nv.constant0.triton_poi_fused__native_batch_norm_legit_no_training_mul_softplus_tanh_3:
	.zero		580
